	.headerflags	@"EF_CUDA_TEXMODE_UNIFIED EF_CUDA_64BIT_ADDRESS EF_CUDA_ACCELERATORS EF_CUDA_SM90 EF_CUDA_VIRTUAL_SM(EF_CUDA_SM90)"
	.elftype	@"ET_EXEC"


//--------------------- .nv.info                  --------------------------
	.section	.nv.info,"",@"SHT_CUDA_INFO"
	.align	4


	//----- nvinfo : EIATTR_REGCOUNT
	.align		4
        /*0000*/ 	.byte	0x04, 0x2f
        /*0002*/ 	.short	(.L_2 - .L_1)
	.align		4
.L_1:
        /*0004*/ 	.word	index@(triton_poi_fused_convolution_gelu_0)
        /*0008*/ 	.word	0x0000000e


	//----- nvinfo : EIATTR_MIN_STACK_SIZE
	.align		4
.L_2:
        /*000c*/ 	.byte	0x04, 0x12
        /*000e*/ 	.short	(.L_4 - .L_3)
	.align		4
.L_3:
        /*0010*/ 	.word	index@(triton_poi_fused_convolution_gelu_0)
        /*0014*/ 	.word	0x00000000


	//----- nvinfo : EIATTR_FRAME_SIZE
	.align		4
.L_4:
        /*0018*/ 	.byte	0x04, 0x11
        /*001a*/ 	.short	(.L_6 - .L_5)
	.align		4
.L_5:
        /*001c*/ 	.word	index@(triton_poi_fused_convolution_gelu_0)
        /*0020*/ 	.word	0x00000000


	//----- nvinfo : EIATTR_MIN_STACK_SIZE
	.align		4
.L_6:
        /*0024*/ 	.byte	0x04, 0x12
        /*0026*/ 	.short	(.L_8 - .L_7)
	.align		4
.L_7:
        /*0028*/ 	.word	index@(triton_poi_fused_convolution_gelu_0)
        /*002c*/ 	.word	0x00000000
.L_8:


//--------------------- .nv.info.triton_poi_fused_convolution_gelu_0 --------------------------
	.section	.nv.info.triton_poi_fused_convolution_gelu_0,"",@"SHT_CUDA_INFO"
	.sectionflags	@""
	.align	4


	//----- nvinfo : EIATTR_CUDA_API_VERSION
	.align		4
        /*0000*/ 	.byte	0x04, 0x37
        /*0002*/ 	.short	(.L_10 - .L_9)
.L_9:
        /*0004*/ 	.word	0x0000007c


	//----- nvinfo : EIATTR_KPARAM_INFO
	.align		4
.L_10:
        /*0008*/ 	.byte	0x04, 0x17
        /*000a*/ 	.short	(.L_12 - .L_11)
.L_11:
        /*000c*/ 	.word	0x00000000
        /*0010*/ 	.short	0x0003
        /*0012*/ 	.short	0x0018
        /*0014*/ 	.byte	0x00, 0xf0, 0x11, 0x00


	//----- nvinfo : EIATTR_KPARAM_INFO
	.align		4
.L_12:
        /*0018*/ 	.byte	0x04, 0x17
        /*001a*/ 	.short	(.L_14 - .L_13)
.L_13:
        /*001c*/ 	.word	0x00000000
        /*0020*/ 	.short	0x0002
        /*0022*/ 	.short	0x0010
        /*0024*/ 	.byte	0x00, 0xf4, 0x21, 0x00


	//----- nvinfo : EIATTR_KPARAM_INFO
	.align		4
.L_14:
        /*0028*/ 	.byte	0x04, 0x17
        /*002a*/ 	.short	(.L_16 - .L_15)
.L_15:
        /*002c*/ 	.word	0x00000000
        /*0030*/ 	.short	0x0001
        /*0032*/ 	.short	0x0008
        /*0034*/ 	.byte	0x00, 0xf4, 0x21, 0x00


	//----- nvinfo : EIATTR_KPARAM_INFO
	.align		4
.L_16:
        /*0038*/ 	.byte	0x04, 0x17
        /*003a*/ 	.short	(.L_18 - .L_17)
.L_17:
        /*003c*/ 	.word	0x00000000
        /*0040*/ 	.short	0x0000
        /*0042*/ 	.short	0x0000
        /*0044*/ 	.byte	0x00, 0xf4, 0x21, 0x00


	//----- nvinfo : EIATTR_SPARSE_MMA_MASK
	.align		4
.L_18:
        /*0048*/ 	.byte	0x03, 0x50
        /*004a*/ 	.short	0x0000


	//----- nvinfo : EIATTR_MAXREG_COUNT
	.align		4
        /*004c*/ 	.byte	0x03, 0x1b
        /*004e*/ 	.short	0x00ff


	//----- nvinfo : EIATTR_EXIT_INSTR_OFFSETS
	.align		4
        /*0050*/ 	.byte	0x04, 0x1c
        /*0052*/ 	.short	(.L_20 - .L_19)


	//   ....[0]....
.L_19:
        /*0054*/ 	.word	0x00000380


	//   ....[1]....
        /*0058*/ 	.word	0x000003a0


	//----- nvinfo : EIATTR_REQNTID
	.align		4
.L_20:
        /*005c*/ 	.byte	0x04, 0x10
        /*005e*/ 	.short	(.L_22 - .L_21)
.L_21:
        /*0060*/ 	.word	0x00000080
        /*0064*/ 	.word	0x00000001
        /*0068*/ 	.word	0x00000001


	//----- nvinfo : EIATTR_CBANK_PARAM_SIZE
	.align		4
.L_22:
        /*006c*/ 	.byte	0x03, 0x19
        /*006e*/ 	.short	0x001c


	//----- nvinfo : EIATTR_PARAM_CBANK
	.align		4
        /*0070*/ 	.byte	0x04, 0x0a
        /*0072*/ 	.short	(.L_24 - .L_23)
	.align		4
.L_23:
        /*0074*/ 	.word	index@(.nv.constant0.triton_poi_fused_convolution_gelu_0)
        /*0078*/ 	.short	0x0210
        /*007a*/ 	.short	0x001c


	//----- nvinfo : EIATTR_SW_WAR
	.align		4
.L_24:
        /*007c*/ 	.byte	0x04, 0x36
        /*007e*/ 	.short	(.L_26 - .L_25)
.L_25:
        /*0080*/ 	.word	0x00000008
.L_26:


//--------------------- .nv.callgraph             --------------------------
	.section	.nv.callgraph,"",@"SHT_CUDA_CALLGRAPH"
	.align	4
	.sectionentsize	8
	.align		4
        /*0000*/ 	.word	0x00000000
	.align		4
        /*0004*/ 	.word	0xffffffff
	.align		4
        /*0008*/ 	.word	0x00000000
	.align		4
        /*000c*/ 	.word	0xfffffffe
	.align		4
        /*0010*/ 	.word	0x00000000
	.align		4
        /*0014*/ 	.word	0xfffffffd
	.align		4
        /*0018*/ 	.word	0x00000000
	.align		4
        /*001c*/ 	.word	0xfffffffc


//--------------------- .nv.constant4             --------------------------
	.section	.nv.constant4,"a",@progbits
	.align	8
	.align		8
.nv.constant4:
        /*0000*/ 	.dword	_$_str


//--------------------- .text.triton_poi_fused_convolution_gelu_0 --------------------------
	.section	.text.triton_poi_fused_convolution_gelu_0,"ax",@progbits
	.align	128
        .global         triton_poi_fused_convolution_gelu_0
        .type           triton_poi_fused_convolution_gelu_0,@function
        .size           triton_poi_fused_convolution_gelu_0,(.L_x_1 - triton_poi_fused_convolution_gelu_0)
        .other          triton_poi_fused_convolution_gelu_0,@"STO_CUDA_ENTRY STV_DEFAULT"
triton_poi_fused_convolution_gelu_0:
.text.triton_poi_fused_convolution_gelu_0:
[----:B------:R-:W0:Y:S02]  /*0000*/  LDC R1, c[0x0][0x28] ;  /* 0x00000a00ff017b82 */ /* 0x000e240000000800 */
[----:B------:R-:W1:Y:S01]  /*0010*/  S2R R0, SR_TID.X ;  /* 0x0000000000007919 */ /* 0x000e620000002100 */
[----:B------:R-:W2:Y:S01]  /*0020*/  LDC.64 R4, c[0x0][0x218] ;  /* 0x00008600ff047b82 */ /* 0x000ea20000000a00 */
[----:B------:R-:W-:Y:S01]  /*0030*/  ULDC.64 UR4, c[0x0][0x208] ;  /* 0x0000820000047ab9 */ /* 0x000fe20000000a00 */
[----:B------:R-:W3:Y:S06]  /*0040*/  S2R R7, SR_CTAID.X ;  /* 0x0000000000077919 */ /* 0x000eec0000002500 */
[----:B------:R-:W4:Y:S01]  /*0050*/  LDC.64 R2, c[0x0][0x210] ;  /* 0x00008400ff027b82 */ /* 0x000f220000000a00 */
[----:B------:R-:W-:Y:S01]  /*0060*/  MOV R8, 0x3bac840b ;  /* 0x3bac840b00087802 */ /* 0x000fe20000000f00 */
[----:B------:R-:W-:Y:S01]  /*0070*/  ULDC.64 UR6, c[0x0][0x220] ;  /* 0x0000880000067ab9 */ /* 0x000fe20000000a00 */
[----:B-1----:R-:W-:-:S02]  /*0080*/  LOP3.LUT R0, R0, 0x7f, RZ, 0xc0, !PT ;  /* 0x0000007f00007812 */ /* 0x002fc400078ec0ff */
[----:B---3--:R-:W-:Y:S02]  /*0090*/  SHF.R.S32.HI R6, RZ, 0x18, R7 ;  /* 0x00000018ff067819 */ /* 0x008fe40000011407 */
[----:B------:R-:W-:Y:S02]  /*00a0*/  LEA R0, R7, R0, 0x7 ;  /* 0x0000000007007211 */ /* 0x000fe400078e38ff */
[----:B------:R-:W-:Y:S02]  /*00b0*/  SGXT R7, R6, 0x1 ;  /* 0x000000010607781a */ /* 0x000fe40000000200 */
[C---:B------:R-:W-:Y:S01]  /*00c0*/  ISETP.GE.AND P0, PT, R0.reuse, 0x100, PT ;  /* 0x000001000000780c */ /* 0x040fe20003f06270 */
[----:B----4-:R-:W-:Y:S01]  /*00d0*/  IMAD.WIDE R2, R0, 0x4, R2 ;  /* 0x0000000400027825 */ /* 0x010fe200078e0202 */
[----:B------:R-:W-:-:S04]  /*00e0*/  LEA.HI R7, R7, R0, RZ, 0x6 ;  /* 0x0000000007077211 */ /* 0x000fc800078f30ff */
[----:B------:R-:W-:-:S05]  /*00f0*/  SHF.R.S32.HI R7, RZ, 0x6, R7 ;  /* 0x00000006ff077819 */ /* 0x000fca0000011407 */
[----:B--2---:R-:W-:Y:S01]  /*0100*/  IMAD.WIDE R4, R7, 0x4, R4 ;  /* 0x0000000407047825 */ /* 0x004fe200078e0204 */
[----:B------:R-:W-:-:S06]  /*0110*/  CS2R R6, SRZ ;  /* 0x0000000000067805 */ /* 0x000fcc000001ff00 */
[----:B------:R-:W2:Y:S04]  /*0120*/  @!P0 LDG.E R6, desc[UR4][R2.64] ;  /* 0x0000000402068981 */ /* 0x000ea8000c1e1900 */
[----:B------:R1:W2:Y:S02]  /*0130*/  @!P0 LDG.E.EL R7, desc[UR4][R4.64] ;  /* 0x0000000404078981 */ /* 0x0002a4000c2e1900 */
[----:B-1----:R-:W-:Y:S01]  /*0140*/  HFMA2.MMA R5, -RZ, RZ, 1.52734375, -41152 ;  /* 0x3e1cf906ff057435 */ /* 0x002fe200000001ff */
[----:B------:R-:W-:Y:S02]  /*0150*/  IMAD.MOV.U32 R4, RZ, RZ, -0x42f37e9e ;  /* 0xbd0c8162ff047424 */ /* 0x000fe400078e00ff */
[----:B--2---:R-:W-:Y:S01]  /*0160*/  FADD R11, R7, R6 ;  /* 0x00000006070b7221 */ /* 0x004fe20000000000 */
[----:B------:R-:W-:Y:S01]  /*0170*/  HFMA2.MMA R6, -RZ, RZ, 0.470947265625, -12.46875 ;  /* 0x3789ca3cff067435 */ /* 0x000fe200000001ff */
[----:B------:R-:W-:-:S02]  /*0180*/  IMAD.MOV.U32 R7, RZ, RZ, -0x460a9f47 ;  /* 0xb9f560b9ff077424 */ /* 0x000fc400078e00ff */
[----:B------:R-:W-:Y:S01]  /*0190*/  FMUL R10, R11, 0.70710676908493041992 ;  /* 0x3f3504f30b0a7820 */ /* 0x000fe20000400000 */
[----:B------:R1:W-:Y:S03]  /*01a0*/  @!P0 STG.E desc[UR4][R2.64], R11 ;  /* 0x0000000b02008986 */ /* 0x0003e6000c101904 */
[----:B------:R-:W-:-:S05]  /*01b0*/  FADD.FTZ R9, |R10|, -RZ ;  /* 0x800000ff0a097221 */ /* 0x000fca0000010200 */
[----:B------:R-:W-:-:S13]  /*01c0*/  FSETP.GE.AND P1, PT, R9, 1.0029599666595458984, PT ;  /* 0x3f8060fe0900780b */ /* 0x000fda0003f26000 */
[----:B------:R-:W-:Y:S01]  /*01d0*/  @!P1 MOV R7, 0xba574d20 ;  /* 0xba574d2000079802 */ /* 0x000fe20000000f00 */
[----:B------:R-:W-:Y:S02]  /*01e0*/  @!P1 IMAD.MOV.U32 R6, RZ, RZ, 0x38b1e96a ;  /* 0x38b1e96aff069424 */ /* 0x000fe400078e00ff */
[----:B------:R-:W-:Y:S01]  /*01f0*/  @!P1 FMUL R9, R10, R10 ;  /* 0x0000000a0a099220 */ /* 0x000fe20000400000 */
[----:B------:R-:W-:Y:S01]  /*0200*/  @!P1 MOV R8, 0x3baad5ea ;  /* 0x3baad5ea00089802 */ /* 0x000fe20000000f00 */
[----:B------:R-:W-:Y:S01]  /*0210*/  @!P1 IMAD.MOV.U32 R4, RZ, RZ, -0x4323e419 ;  /* 0xbcdc1be7ff049424 */ /* 0x000fe200078e00ff */
[----:B------:R-:W-:Y:S01]  /*0220*/  @!P1 MOV R5, 0x3de718af ;  /* 0x3de718af00059802 */ /* 0x000fe20000000f00 */
[----:B------:R-:W-:Y:S01]  /*0230*/  FFMA.FTZ R7, R9, R6, R7 ;  /* 0x0000000609077223 */ /* 0x000fe20000010007 */
[----:B------:R-:W-:Y:S02]  /*0240*/  MOV R6, 0x3f6a937e ;  /* 0x3f6a937e00067802 */ /* 0x000fe40000000f00 */
[----:B------:R-:W-:Y:S01]  /*0250*/  @!P1 MOV R6, 0xbec093ac ;  /* 0xbec093ac00069802 */ /* 0x000fe20000000f00 */
[----:B------:R-:W-:-:S04]  /*0260*/  FFMA.FTZ R7, R7, R9, R8 ;  /* 0x0000000907077223 */ /* 0x000fc80000010008 */
[-C--:B------:R-:W-:Y:S01]  /*0270*/  FFMA.FTZ R8, R7, R9.reuse, R4 ;  /* 0x0000000907087223 */ /* 0x080fe20000010004 */
[----:B------:R-:W-:Y:S01]  /*0280*/  IMAD.MOV.U32 R4, RZ, RZ, 0x3f20d842 ;  /* 0x3f20d842ff047424 */ /* 0x000fe200078e00ff */
[----:B------:R-:W-:Y:S02]  /*0290*/  @!P1 MOV R4, 0x3e0375d3 ;  /* 0x3e0375d300049802 */ /* 0x000fe40000000f00 */
[----:B------:R-:W-:Y:S01]  /*02a0*/  FFMA.FTZ R5, R8, R9, R5 ;  /* 0x0000000908057223 */ /* 0x000fe20000010005 */
[----:B------:R-:W-:-:S03]  /*02b0*/  FSEL R7, -R9, R10, P1 ;  /* 0x0000000a09077208 */ /* 0x000fc60000800100 */
[----:B------:R-:W-:Y:S01]  /*02c0*/  FFMA.FTZ R5, R5, R9, R6 ;  /* 0x0000000905057223 */ /* 0x000fe20000010006 */
[----:B------:R-:W-:-:S03]  /*02d0*/  FMUL R6, R11, 0.5 ;  /* 0x3f0000000b067820 */ /* 0x000fc60000400000 */
[----:B------:R-:W-:Y:S01]  /*02e0*/  FFMA.FTZ R4, R5, R9, R4 ;  /* 0x0000000905047223 */ /* 0x000fe20000010004 */
[----:B------:R-:W-:-:S03]  /*02f0*/  SHF.R.S32.HI R5, RZ, 0x1f, R0 ;  /* 0x0000001fff057819 */ /* 0x000fc60000011400 */
[----:B------:R-:W-:-:S04]  /*0300*/  FFMA.FTZ R7, R4, R7, R7 ;  /* 0x0000000704077223 */ /* 0x000fc80000010007 */
[----:B------:R-:W2:Y:S02]  /*0310*/  @P1 MUFU.EX2 R4, R7 ;  /* 0x0000000700041308 */ /* 0x000ea40000000800 */
[----:B--2---:R-:W-:-:S05]  /*0320*/  @P1 FADD R4, -R4, 1 ;  /* 0x3f80000004041421 */ /* 0x004fca0000000100 */
[----:B------:R-:W-:Y:S02]  /*0330*/  @P1 LOP3.LUT R7, R4, 0x80000000, R10, 0xf8, !PT ;  /* 0x8000000004071812 */ /* 0x000fe400078ef80a */
[----:B------:R-:W-:-:S03]  /*0340*/  LEA R4, P1, R0, UR6, 0x2 ;  /* 0x0000000600047c11 */ /* 0x000fc6000f8210ff */
[----:B------:R-:W-:Y:S01]  /*0350*/  FADD R9, R7, 1 ;  /* 0x3f80000007097421 */ /* 0x000fe20000000000 */
[----:B------:R-:W-:-:S03]  /*0360*/  LEA.HI.X R5, R0, UR7, R5, 0x2, P1 ;  /* 0x0000000700057c11 */ /* 0x000fc600088f1405 */
[----:B------:R-:W-:Y:S01]  /*0370*/  FMUL R9, R6, R9 ;  /* 0x0000000906097220 */ /* 0x000fe20000400000 */
[----:B-1----:R-:W-:Y:S06]  /*0380*/  @P0 EXIT ;  /* 0x000000000000094d */ /* 0x002fec0003800000 */
[----:B------:R-:W-:Y:S01]  /*0390*/  STG.E desc[UR4][R4.64], R9 ;  /* 0x0000000904007986 */ /* 0x000fe2000c101904 */
[----:B------:R-:W-:Y:S05]  /*03a0*/  EXIT ;  /* 0x000000000000794d */ /* 0x000fea0003800000 */
.L_x_0:
[----:B------:R-:W-:-:S00]  /*03b0*/  BRA `(.L_x_0) ;  /* 0xfffffffc00fc7947 */ /* 0x000fc0000383ffff */
[----:B------:R-:W-:-:S00]  /*03c0*/  NOP ;  /* 0x0000000000007918 */ /* 0x000fc00000000000 */
        /* <DEDUP_REMOVED lines=11> */
.L_x_1:


//--------------------- .nv.global.init           --------------------------
	.section	.nv.global.init,"aw",@progbits
.nv.global.init:
	.type		_$_str,@object
	.size		_$_str,(.L_0 - _$_str)
_$_str:
        /*0000*/ 	.byte	0x5f, 0x5f, 0x43, 0x55, 0x44, 0x41, 0x5f, 0x46, 0x54, 0x5a, 0x00
.L_0:


//--------------------- .nv.constant0.triton_poi_fused_convolution_gelu_0 --------------------------
	.section	.nv.constant0.triton_poi_fused_convolution_gelu_0,"a",@progbits
	.sectionflags	@""
	.align	4
.nv.constant0.triton_poi_fused_convolution_gelu_0:
	.zero		556
